	.headerflags	@"EF_CUDA_TEXMODE_UNIFIED EF_CUDA_64BIT_ADDRESS EF_CUDA_ACCELERATORS EF_CUDA_SM90 EF_CUDA_VIRTUAL_SM(EF_CUDA_SM90)"
	.elftype	@"ET_EXEC"


//--------------------- .nv.info                  --------------------------
	.section	.nv.info,"",@"SHT_CUDA_INFO"
	.align	4


	//----- nvinfo : EIATTR_REGCOUNT
	.align		4
        /*0000*/ 	.byte	0x04, 0x2f
        /*0002*/ 	.short	(.L_3 - .L_2)
	.align		4
.L_2:
        /*0004*/ 	.word	index@(triton_poi_fused__native_batch_norm_legit_no_training_leaky_relu_67)
        /*0008*/ 	.word	0x00000012


	//----- nvinfo : EIATTR_MIN_STACK_SIZE
	.align		4
.L_3:
        /*000c*/ 	.byte	0x04, 0x12
        /*000e*/ 	.short	(.L_5 - .L_4)
	.align		4
.L_4:
        /*0010*/ 	.word	index@(triton_poi_fused__native_batch_norm_legit_no_training_leaky_relu_67)
        /*0014*/ 	.word	0x00000000


	//----- nvinfo : EIATTR_FRAME_SIZE
	.align		4
.L_5:
        /*0018*/ 	.byte	0x04, 0x11
        /*001a*/ 	.short	(.L_7 - .L_6)
	.align		4
.L_6:
        /*001c*/ 	.word	index@(triton_poi_fused__native_batch_norm_legit_no_training_leaky_relu_67)
        /*0020*/ 	.word	0x00000000


	//----- nvinfo : EIATTR_MIN_STACK_SIZE
	.align		4
.L_7:
        /*0024*/ 	.byte	0x04, 0x12
        /*0026*/ 	.short	(.L_9 - .L_8)
	.align		4
.L_8:
        /*0028*/ 	.word	index@(triton_poi_fused__native_batch_norm_legit_no_training_leaky_relu_67)
        /*002c*/ 	.word	0x00000000
.L_9:


//--------------------- .nv.info.triton_poi_fused__native_batch_norm_legit_no_training_leaky_relu_67 --------------------------
	.section	.nv.info.triton_poi_fused__native_batch_norm_legit_no_training_leaky_relu_67,"",@"SHT_CUDA_INFO"
	.sectionflags	@""
	.align	4


	//----- nvinfo : EIATTR_CUDA_API_VERSION
	.align		4
        /*0000*/ 	.byte	0x04, 0x37
        /*0002*/ 	.short	(.L_11 - .L_10)
.L_10:
        /*0004*/ 	.word	0x0000007c


	//----- nvinfo : EIATTR_KPARAM_INFO
	.align		4
.L_11:
        /*0008*/ 	.byte	0x04, 0x17
        /*000a*/ 	.short	(.L_13 - .L_12)
.L_12:
        /*000c*/ 	.word	0x00000000
        /*0010*/ 	.short	0x0006
        /*0012*/ 	.short	0x0030
        /*0014*/ 	.byte	0x00, 0xf0, 0x11, 0x00


	//----- nvinfo : EIATTR_KPARAM_INFO
	.align		4
.L_13:
        /*0018*/ 	.byte	0x04, 0x17
        /*001a*/ 	.short	(.L_15 - .L_14)
.L_14:
        /*001c*/ 	.word	0x00000000
        /*0020*/ 	.short	0x0005
        /*0022*/ 	.short	0x0028
        /*0024*/ 	.byte	0x00, 0xf4, 0x21, 0x00


	//----- nvinfo : EIATTR_KPARAM_INFO
	.align		4
.L_15:
        /*0028*/ 	.byte	0x04, 0x17
        /*002a*/ 	.short	(.L_17 - .L_16)
.L_16:
        /*002c*/ 	.word	0x00000000
        /*0030*/ 	.short	0x0004
        /*0032*/ 	.short	0x0020
        /*0034*/ 	.byte	0x00, 0xf4, 0x21, 0x00


	//----- nvinfo : EIATTR_KPARAM_INFO
	.align		4
.L_17:
        /*0038*/ 	.byte	0x04, 0x17
        /*003a*/ 	.short	(.L_19 - .L_18)
.L_18:
        /*003c*/ 	.word	0x00000000
        /*0040*/ 	.short	0x0003
        /*0042*/ 	.short	0x0018
        /*0044*/ 	.byte	0x00, 0xf4, 0x21, 0x00


	//----- nvinfo : EIATTR_KPARAM_INFO
	.align		4
.L_19:
        /*0048*/ 	.byte	0x04, 0x17
        /*004a*/ 	.short	(.L_21 - .L_20)
.L_20:
        /*004c*/ 	.word	0x00000000
        /*0050*/ 	.short	0x0002
        /*0052*/ 	.short	0x0010
        /*0054*/ 	.byte	0x00, 0xf4, 0x21, 0x00


	//----- nvinfo : EIATTR_KPARAM_INFO
	.align		4
.L_21:
        /*0058*/ 	.byte	0x04, 0x17
        /*005a*/ 	.short	(.L_23 - .L_22)
.L_22:
        /*005c*/ 	.word	0x00000000
        /*0060*/ 	.short	0x0001
        /*0062*/ 	.short	0x0008
        /*0064*/ 	.byte	0x00, 0xf4, 0x21, 0x00


	//----- nvinfo : EIATTR_KPARAM_INFO
	.align		4
.L_23:
        /*0068*/ 	.byte	0x04, 0x17
        /*006a*/ 	.short	(.L_25 - .L_24)
.L_24:
        /*006c*/ 	.word	0x00000000
        /*0070*/ 	.short	0x0000
        /*0072*/ 	.short	0x0000
        /*0074*/ 	.byte	0x00, 0xf4, 0x21, 0x00


	//----- nvinfo : EIATTR_SPARSE_MMA_MASK
	.align		4
.L_25:
        /*0078*/ 	.byte	0x03, 0x50
        /*007a*/ 	.short	0x0000


	//----- nvinfo : EIATTR_MAXREG_COUNT
	.align		4
        /*007c*/ 	.byte	0x03, 0x1b
        /*007e*/ 	.short	0x00ff


	//----- nvinfo : EIATTR_EXIT_INSTR_OFFSETS
	.align		4
        /*0080*/ 	.byte	0x04, 0x1c
        /*0082*/ 	.short	(.L_27 - .L_26)


	//   ....[0]....
.L_26:
        /*0084*/ 	.word	0x00000400


	//----- nvinfo : EIATTR_REQNTID
	.align		4
.L_27:
        /*0088*/ 	.byte	0x04, 0x10
        /*008a*/ 	.short	(.L_29 - .L_28)
.L_28:
        /*008c*/ 	.word	0x00000080
        /*0090*/ 	.word	0x00000001
        /*0094*/ 	.word	0x00000001


	//----- nvinfo : EIATTR_CBANK_PARAM_SIZE
	.align		4
.L_29:
        /*0098*/ 	.byte	0x03, 0x19
        /*009a*/ 	.short	0x0034


	//----- nvinfo : EIATTR_PARAM_CBANK
	.align		4
        /*009c*/ 	.byte	0x04, 0x0a
        /*009e*/ 	.short	(.L_31 - .L_30)
	.align		4
.L_30:
        /*00a0*/ 	.word	index@(.nv.constant0.triton_poi_fused__native_batch_norm_legit_no_training_leaky_relu_67)
        /*00a4*/ 	.short	0x0210
        /*00a6*/ 	.short	0x0034


	//----- nvinfo : EIATTR_SW_WAR
	.align		4
.L_31:
        /*00a8*/ 	.byte	0x04, 0x36
        /*00aa*/ 	.short	(.L_33 - .L_32)
.L_32:
        /*00ac*/ 	.word	0x00000008
.L_33:


//--------------------- .nv.callgraph             --------------------------
	.section	.nv.callgraph,"",@"SHT_CUDA_CALLGRAPH"
	.align	4
	.sectionentsize	8
	.align		4
        /*0000*/ 	.word	0x00000000
	.align		4
        /*0004*/ 	.word	0xffffffff
	.align		4
        /*0008*/ 	.word	0x00000000
	.align		4
        /*000c*/ 	.word	0xfffffffe
	.align		4
        /*0010*/ 	.word	0x00000000
	.align		4
        /*0014*/ 	.word	0xfffffffd
	.align		4
        /*0018*/ 	.word	0x00000000
	.align		4
        /*001c*/ 	.word	0xfffffffc


//--------------------- .nv.constant4             --------------------------
	.section	.nv.constant4,"a",@progbits
	.align	8
	.align		8
.nv.constant4:
        /*0000*/ 	.dword	_$_str
	.align		8
        /*0008*/ 	.dword	_$_str_$_2


//--------------------- .text.triton_poi_fused__native_batch_norm_legit_no_training_leaky_relu_67 --------------------------
	.section	.text.triton_poi_fused__native_batch_norm_legit_no_training_leaky_relu_67,"ax",@progbits
	.align	128
        .global         triton_poi_fused__native_batch_norm_legit_no_training_leaky_relu_67
        .type           triton_poi_fused__native_batch_norm_legit_no_training_leaky_relu_67,@function
        .size           triton_poi_fused__native_batch_norm_legit_no_training_leaky_relu_67,(.L_x_1 - triton_poi_fused__native_batch_norm_legit_no_training_leaky_relu_67)
        .other          triton_poi_fused__native_batch_norm_legit_no_training_leaky_relu_67,@"STO_CUDA_ENTRY STV_DEFAULT"
triton_poi_fused__native_batch_norm_legit_no_training_leaky_relu_67:
.text.triton_poi_fused__native_batch_norm_legit_no_training_leaky_relu_67:
[----:B------:R-:W-:Y:S01]  /*0000*/  LDC R1, c[0x0][0x28] ;  /* 0x00000a00ff017b82 */ /* 0x000fe20000000800 */
[----:B------:R-:W1:Y:S07]  /*0010*/  S2R R0, SR_TID.X ;  /* 0x0000000000007919 */ /* 0x000e6e0000002100 */
[----:B------:R-:W2:Y:S01]  /*0020*/  LDC.64 R10, c[0x0][0x228] ;  /* 0x00008a00ff0a7b82 */ /* 0x000ea20000000a00 */
[----:B------:R-:W-:Y:S01]  /*0030*/  ULDC.64 UR4, c[0x0][0x208] ;  /* 0x0000820000047ab9 */ /* 0x000fe20000000a00 */
[----:B------:R-:W3:Y:S06]  /*0040*/  S2R R5, SR_CTAID.X ;  /* 0x0000000000057919 */ /* 0x000eec0000002500 */
[----:B------:R-:W4:Y:S08]  /*0050*/  LDC.64 R8, c[0x0][0x220] ;  /* 0x00008800ff087b82 */ /* 0x000f300000000a00 */
[----:B------:R-:W5:Y:S08]  /*0060*/  LDC.64 R14, c[0x0][0x238] ;  /* 0x00008e00ff0e7b82 */ /* 0x000f700000000a00 */
[----:B------:R-:W4:Y:S01]  /*0070*/  LDC.64 R12, c[0x0][0x230] ;  /* 0x00008c00ff0c7b82 */ /* 0x000f220000000a00 */
[----:B-1----:R-:W-:-:S02]  /*0080*/  SHF.L.U32 R0, R0, 0x2, RZ ;  /* 0x0000000200007819 */ /* 0x002fc400000006ff */
[----:B---3--:R-:W-:Y:S02]  /*0090*/  SHF.R.S32.HI R3, RZ, 0x16, R5 ;  /* 0x00000016ff037819 */ /* 0x008fe40000011405 */
[----:B------:R-:W-:Y:S02]  /*00a0*/  LOP3.LUT R0, R0, 0x1fc, RZ, 0xc0, !PT ;  /* 0x000001fc00007812 */ /* 0x000fe400078ec0ff */
[----:B------:R-:W-:Y:S02]  /*00b0*/  SGXT R3, R3, 0x1 ;  /* 0x000000010303781a */ /* 0x000fe40000000200 */
[----:B------:R-:W-:Y:S02]  /*00c0*/  LEA R0, R5, R0, 0x9 ;  /* 0x0000000005007211 */ /* 0x000fe400078e48ff */
[----:B------:R-:W1:Y:S02]  /*00d0*/  LDC.64 R4, c[0x0][0x218] ;  /* 0x00008600ff047b82 */ /* 0x000e640000000a00 */
[----:B------:R-:W-:-:S04]  /*00e0*/  LEA.HI R3, R3, R0, RZ, 0x6 ;  /* 0x0000000003037211 */ /* 0x000fc800078f30ff */
[--C-:B------:R-:W-:Y:S02]  /*00f0*/  SHF.R.S32.HI R2, RZ, 0x6, R3.reuse ;  /* 0x00000006ff027819 */ /* 0x100fe40000011403 */
[----:B------:R-:W-:-:S04]  /*0100*/  SHF.R.S32.HI R3, RZ, 0x1f, R3 ;  /* 0x0000001fff037819 */ /* 0x000fc80000011403 */
[----:B------:R-:W-:-:S04]  /*0110*/  LEA.HI R3, R3, R2, RZ, 0x8 ;  /* 0x0000000203037211 */ /* 0x000fc800078f40ff */
[----:B------:R-:W-:-:S04]  /*0120*/  LOP3.LUT R3, R3, 0xffffff00, RZ, 0xc0, !PT ;  /* 0xffffff0003037812 */ /* 0x000fc800078ec0ff */
[----:B------:R-:W-:-:S05]  /*0130*/  IADD3 R3, R2, -R3, RZ ;  /* 0x8000000302037210 */ /* 0x000fca0007ffe0ff */
[----:B--2---:R-:W-:-:S06]  /*0140*/  IMAD.WIDE R10, R3, 0x4, R10 ;  /* 0x00000004030a7825 */ /* 0x004fcc00078e020a */
[----:B------:R-:W2:Y:S01]  /*0150*/  LDG.E.EL R10, desc[UR4][R10.64] ;  /* 0x000000040a0a7981 */ /* 0x000ea2000c2e1900 */
[----:B-1----:R-:W-:-:S04]  /*0160*/  IMAD.WIDE R4, R0, 0x4, R4 ;  /* 0x0000000400047825 */ /* 0x002fc800078e0204 */
[C---:B----4-:R-:W-:Y:S02]  /*0170*/  IMAD.WIDE R8, R3.reuse, 0x4, R8 ;  /* 0x0000000403087825 */ /* 0x050fe400078e0208 */
[----:B------:R-:W3:Y:S02]  /*0180*/  LDG.E.128 R4, desc[UR4][R4.64] ;  /* 0x0000000404047981 */ /* 0x000ee4000c1e1d00 */
[C---:B-----5:R-:W-:Y:S02]  /*0190*/  IMAD.WIDE R14, R3.reuse, 0x4, R14 ;  /* 0x00000004030e7825 */ /* 0x060fe400078e020e */
[----:B------:R1:W3:Y:S02]  /*01a0*/  LDG.E.EL R2, desc[UR4][R8.64] ;  /* 0x0000000408027981 */ /* 0x0002e4000c2e1900 */
[----:B0-----:R-:W-:Y:S02]  /*01b0*/  IMAD.WIDE R12, R3, 0x4, R12 ;  /* 0x00000004030c7825 */ /* 0x001fe400078e020c */
[----:B------:R-:W4:Y:S04]  /*01c0*/  LDG.E.EL R14, desc[UR4][R14.64] ;  /* 0x000000040e0e7981 */ /* 0x000f28000c2e1900 */
[----:B------:R3:W4:Y:S01]  /*01d0*/  LDG.E.EL R3, desc[UR4][R12.64] ;  /* 0x000000040c037981 */ /* 0x000722000c2e1900 */
[----:B-1----:R-:W-:Y:S01]  /*01e0*/  HFMA2.MMA R8, -RZ, RZ, 1.625, 0 ;  /* 0x3e800000ff087435 */ /* 0x002fe200000001ff */
[----:B--2---:R-:W-:-:S04]  /*01f0*/  FADD R10, R10, 9.9999997473787516356e-06 ;  /* 0x3727c5ac0a0a7421 */ /* 0x004fc80000000000 */
[----:B------:R-:W0:Y:S02]  /*0200*/  MUFU.SQRT R11, R10 ;  /* 0x0000000a000b7308 */ /* 0x000e240000002000 */
[C---:B0-----:R-:W-:Y:S02]  /*0210*/  FSETP.GT.AND P0, PT, R11.reuse, 8.50705917302346158658e+37, PT ;  /* 0x7e8000000b00780b */ /* 0x041fe40003f04000 */
[----:B------:R-:W-:-:S11]  /*0220*/  FSETP.GEU.AND P1, PT, R11, 1.175494350822287508e-38, PT ;  /* 0x008000000b00780b */ /* 0x000fd60003f2e000 */
[----:B------:R-:W-:-:S04]  /*0230*/  @P0 FMUL R11, R11, 0.25 ;  /* 0x3e8000000b0b0820 */ /* 0x000fc80000400000 */
[----:B------:R-:W-:-:S06]  /*0240*/  @!P1 FMUL R11, R11, 16777216 ;  /* 0x4b8000000b0b9820 */ /* 0x000fcc0000400000 */
[----:B------:R-:W0:Y:S01]  /*0250*/  MUFU.RCP R11, R11 ;  /* 0x0000000b000b7308 */ /* 0x000e220000001000 */
[----:B------:R-:W-:Y:S01]  /*0260*/  FSEL R8, R8, 1, P0 ;  /* 0x3f80000008087808 */ /* 0x000fe20000000000 */
[----:B---3--:R-:W-:-:S04]  /*0270*/  FADD R13, R4, -R2 ;  /* 0x80000002040d7221 */ /* 0x008fc80000000000 */
[----:B------:R-:W-:Y:S01]  /*0280*/  @!P1 FMUL R8, R8, 16777216 ;  /* 0x4b80000008089820 */ /* 0x000fe20000400000 */
[--C-:B------:R-:W-:Y:S01]  /*0290*/  FADD R5, R5, -R2.reuse ;  /* 0x8000000205057221 */ /* 0x100fe20000000000 */
[--C-:B------:R-:W-:Y:S01]  /*02a0*/  FADD R15, R6, -R2.reuse ;  /* 0x80000002060f7221 */ /* 0x100fe20000000000 */
[----:B------:R-:W-:Y:S01]  /*02b0*/  FADD R7, R7, -R2 ;  /* 0x8000000207077221 */ /* 0x000fe20000000000 */
[----:B0-----:R-:W-:Y:S02]  /*02c0*/  FMUL R12, R11, R8 ;  /* 0x000000080b0c7220 */ /* 0x001fe40000400000 */
[----:B------:R-:W0:Y:S02]  /*02d0*/  LDC.64 R8, c[0x0][0x210] ;  /* 0x00008400ff087b82 */ /* 0x000e240000000a00 */
[C---:B------:R-:W-:Y:S01]  /*02e0*/  FMUL R13, R12.reuse, R13 ;  /* 0x0000000d0c0d7220 */ /* 0x040fe20000400000 */
[C---:B------:R-:W-:Y:S01]  /*02f0*/  FMUL R5, R12.reuse, R5 ;  /* 0x000000050c057220 */ /* 0x040fe20000400000 */
[C---:B------:R-:W-:Y:S01]  /*0300*/  FMUL R15, R12.reuse, R15 ;  /* 0x0000000f0c0f7220 */ /* 0x040fe20000400000 */
[----:B------:R-:W-:Y:S01]  /*0310*/  FMUL R7, R12, R7 ;  /* 0x000000070c077220 */ /* 0x000fe20000400000 */
[C-C-:B----4-:R-:W-:Y:S01]  /*0320*/  FFMA R4, R3.reuse, R13, R14.reuse ;  /* 0x0000000d03047223 */ /* 0x150fe2000000000e */
[C-C-:B------:R-:W-:Y:S01]  /*0330*/  FFMA R5, R3.reuse, R5, R14.reuse ;  /* 0x0000000503057223 */ /* 0x140fe2000000000e */
[C-C-:B------:R-:W-:Y:S01]  /*0340*/  FFMA R6, R3.reuse, R15, R14.reuse ;  /* 0x0000000f03067223 */ /* 0x140fe2000000000e */
[----:B------:R-:W-:-:S02]  /*0350*/  FFMA R7, R3, R7, R14 ;  /* 0x0000000703077223 */ /* 0x000fc4000000000e */
[----:B------:R-:W-:Y:S02]  /*0360*/  FSETP.GT.AND P3, PT, R4, RZ, PT ;  /* 0x000000ff0400720b */ /* 0x000fe40003f64000 */
[----:B------:R-:W-:Y:S02]  /*0370*/  FSETP.GT.AND P2, PT, R5, RZ, PT ;  /* 0x000000ff0500720b */ /* 0x000fe40003f44000 */
[----:B------:R-:W-:Y:S02]  /*0380*/  FSETP.GT.AND P1, PT, R6, RZ, PT ;  /* 0x000000ff0600720b */ /* 0x000fe40003f24000 */
[----:B------:R-:W-:Y:S01]  /*0390*/  FSETP.GT.AND P0, PT, R7, RZ, PT ;  /* 0x000000ff0700720b */ /* 0x000fe20003f04000 */
[----:B0-----:R-:W-:-:S06]  /*03a0*/  IMAD.WIDE R8, R0, 0x4, R8 ;  /* 0x0000000400087825 */ /* 0x001fcc00078e0208 */
[----:B------:R-:W-:Y:S02]  /*03b0*/  @!P3 FMUL R4, R4, 0.20000000298023223877 ;  /* 0x3e4ccccd0404b820 */ /* 0x000fe40000400000 */
[----:B------:R-:W-:Y:S02]  /*03c0*/  @!P2 FMUL R5, R5, 0.20000000298023223877 ;  /* 0x3e4ccccd0505a820 */ /* 0x000fe40000400000 */
[----:B------:R-:W-:Y:S02]  /*03d0*/  @!P1 FMUL R6, R6, 0.20000000298023223877 ;  /* 0x3e4ccccd06069820 */ /* 0x000fe40000400000 */
[----:B------:R-:W-:-:S05]  /*03e0*/  @!P0 FMUL R7, R7, 0.20000000298023223877 ;  /* 0x3e4ccccd07078820 */ /* 0x000fca0000400000 */
[----:B------:R-:W-:Y:S01]  /*03f0*/  STG.E.128 desc[UR4][R8.64], R4 ;  /* 0x0000000408007986 */ /* 0x000fe2000c101d04 */
[----:B------:R-:W-:Y:S05]  /*0400*/  EXIT ;  /* 0x000000000000794d */ /* 0x000fea0003800000 */
.L_x_0:
[----:B------:R-:W-:-:S00]  /*0410*/  BRA `(.L_x_0) ;  /* 0xfffffffc00fc7947 */ /* 0x000fc0000383ffff */
[----:B------:R-:W-:-:S00]  /*0420*/  NOP ;  /* 0x0000000000007918 */ /* 0x000fc00000000000 */
        /* <DEDUP_REMOVED lines=13> */
.L_x_1:


//--------------------- .nv.global.init           --------------------------
	.section	.nv.global.init,"aw",@progbits
.nv.global.init:
	.type		_$_str,@object
	.size		_$_str,(_$_str_$_2 - _$_str)
_$_str:
        /*0000*/ 	.byte	0x5f, 0x5f, 0x43, 0x55, 0x44, 0x41, 0x5f, 0x46, 0x54, 0x5a, 0x00
	.type		_$_str_$_2,@object
	.size		_$_str_$_2,(.L_1 - _$_str_$_2)
_$_str_$_2:
        /*000b*/ 	.byte	0x5f, 0x5f, 0x43, 0x55, 0x44, 0x41, 0x5f, 0x50, 0x52, 0x45, 0x43, 0x5f, 0x53, 0x51, 0x52, 0x54
        /*001b*/ 	.byte	0x00
.L_1:


//--------------------- .nv.constant0.triton_poi_fused__native_batch_norm_legit_no_training_leaky_relu_67 --------------------------
	.section	.nv.constant0.triton_poi_fused__native_batch_norm_legit_no_training_leaky_relu_67,"a",@progbits
	.sectionflags	@""
	.align	4
.nv.constant0.triton_poi_fused__native_batch_norm_legit_no_training_leaky_relu_67:
	.zero		580
